//
// Generated by NVIDIA NVVM Compiler
//
// Compiler Build ID: CL-36424714
// Cuda compilation tools, release 13.0, V13.0.88
// Based on NVVM 20.0.0
//

.version 9.0
.target sm_100
.address_size 64

	// .globl	_Z7minDistP6uchar4iii
.const .align 8 .b8 avgC[768];

.visible .entry _Z7minDistP6uchar4iii(
	.param .u64 .ptr .align 1 _Z7minDistP6uchar4iii_param_0,
	.param .u32 _Z7minDistP6uchar4iii_param_1,
	.param .u32 _Z7minDistP6uchar4iii_param_2,
	.param .u32 _Z7minDistP6uchar4iii_param_3
)
{
	.reg .pred 	%p<37>;
	.reg .b16 	%rs<11>;
	.reg .b32 	%r<128>;
	.reg .b64 	%rd<33>;
	.reg .b64 	%fd<178>;

	ld.param.u64 	%rd5, [_Z7minDistP6uchar4iii_param_0];
	ld.param.u32 	%r43, [_Z7minDistP6uchar4iii_param_1];
	ld.param.u32 	%r44, [_Z7minDistP6uchar4iii_param_2];
	cvta.to.global.u64 	%rd1, %rd5;
	mov.u32 	%r46, %ctaid.x;
	mov.u32 	%r47, %ntid.x;
	mov.u32 	%r48, %tid.x;
	mad.lo.s32 	%r111, %r46, %r47, %r48;
	mov.u32 	%r49, %ctaid.y;
	mov.u32 	%r50, %ntid.y;
	mov.u32 	%r51, %tid.y;
	mad.lo.s32 	%r2, %r49, %r50, %r51;
	mov.u32 	%r52, %nctaid.x;
	mul.lo.s32 	%r3, %r52, %r47;
	mov.u32 	%r53, %nctaid.y;
	mul.lo.s32 	%r4, %r53, %r50;
	setp.ge.s32 	%p1, %r111, %r43;
	@%p1 bra 	$L__BB0_26;
	ld.param.u32 	%r106, [_Z7minDistP6uchar4iii_param_3];
	setp.lt.s32 	%p2, %r106, 1;
	@%p2 bra 	$L__BB0_17;
	ld.param.u32 	%r107, [_Z7minDistP6uchar4iii_param_3];
	and.b32  	%r5, %r107, 7;
	and.b32  	%r6, %r107, 2147483640;
	mov.u64 	%rd30, avgC;
	add.s64 	%rd21, %rd30, 96;
$L__BB0_3:
	setp.ge.s32 	%p11, %r2, %r44;
	mov.u32 	%r112, %r2;
	@%p11 bra 	$L__BB0_4;
	bra.uni 	$L__BB0_5;
$L__BB0_4:
	mov.u32 	%r104, %nctaid.x;
	mov.u32 	%r105, %ntid.x;
	mad.lo.s32 	%r111, %r104, %r105, %r111;
	setp.lt.s32 	%p36, %r111, %r43;
	@%p36 bra 	$L__BB0_3;
	bra.uni 	$L__BB0_26;
$L__BB0_5:
	ld.param.u32 	%r108, [_Z7minDistP6uchar4iii_param_3];
	setp.lt.u32 	%p12, %r108, 8;
	mad.lo.s32 	%r71, %r112, %r43, %r111;
	mul.wide.s32 	%rd20, %r71, 4;
	add.s64 	%rd2, %rd1, %rd20;
	.pragma "used_bytes_mask 7";
	ld.global.u32 	%r72, [%rd2];
	bfe.u32 	%r73, %r72, 0, 8;
	cvt.u16.u32 	%rs5, %r73;
	and.b16  	%rs6, %rs5, 255;
	bfe.u32 	%r74, %r72, 8, 8;
	cvt.u16.u32 	%rs7, %r74;
	and.b16  	%rs8, %rs7, 255;
	bfe.u32 	%r75, %r72, 16, 8;
	cvt.u16.u32 	%rs9, %r75;
	and.b16  	%rs10, %rs9, 255;
	cvt.rn.f64.u16 	%fd1, %rs6;
	cvt.rn.f64.u16 	%fd2, %rs8;
	cvt.rn.f64.u16 	%fd3, %rs10;
	mov.f64 	%fd175, 0dFFF0000000000000;
	mov.b32 	%r119, 0;
	mov.u32 	%r124, %r119;
	@%p12 bra 	$L__BB0_8;
	mov.f64 	%fd175, 0dFFF0000000000000;
	mov.b32 	%r113, 0;
	mov.u64 	%rd32, %rd21;
	mov.u32 	%r124, %r113;
$L__BB0_7:
	.pragma "nounroll";
	ld.const.f64 	%fd13, [%rd32+-96];
	sub.f64 	%fd14, %fd1, %fd13;
	ld.const.f64 	%fd15, [%rd32+-88];
	sub.f64 	%fd16, %fd2, %fd15;
	ld.const.f64 	%fd17, [%rd32+-80];
	sub.f64 	%fd18, %fd3, %fd17;
	mul.f64 	%fd19, %fd16, %fd16;
	fma.rn.f64 	%fd20, %fd14, %fd14, %fd19;
	fma.rn.f64 	%fd21, %fd18, %fd18, %fd20;
	neg.f64 	%fd22, %fd21;
	setp.lt.f64 	%p13, %fd175, %fd22;
	selp.f64 	%fd23, %fd22, %fd175, %p13;
	selp.b32 	%r77, %r113, %r124, %p13;
	ld.const.f64 	%fd24, [%rd32+-72];
	sub.f64 	%fd25, %fd1, %fd24;
	ld.const.f64 	%fd26, [%rd32+-64];
	sub.f64 	%fd27, %fd2, %fd26;
	ld.const.f64 	%fd28, [%rd32+-56];
	sub.f64 	%fd29, %fd3, %fd28;
	mul.f64 	%fd30, %fd27, %fd27;
	fma.rn.f64 	%fd31, %fd25, %fd25, %fd30;
	fma.rn.f64 	%fd32, %fd29, %fd29, %fd31;
	neg.f64 	%fd33, %fd32;
	setp.lt.f64 	%p14, %fd23, %fd33;
	selp.f64 	%fd34, %fd33, %fd23, %p14;
	add.s32 	%r78, %r113, 1;
	selp.b32 	%r79, %r78, %r77, %p14;
	ld.const.f64 	%fd35, [%rd32+-48];
	sub.f64 	%fd36, %fd1, %fd35;
	ld.const.f64 	%fd37, [%rd32+-40];
	sub.f64 	%fd38, %fd2, %fd37;
	ld.const.f64 	%fd39, [%rd32+-32];
	sub.f64 	%fd40, %fd3, %fd39;
	mul.f64 	%fd41, %fd38, %fd38;
	fma.rn.f64 	%fd42, %fd36, %fd36, %fd41;
	fma.rn.f64 	%fd43, %fd40, %fd40, %fd42;
	neg.f64 	%fd44, %fd43;
	setp.lt.f64 	%p15, %fd34, %fd44;
	selp.f64 	%fd45, %fd44, %fd34, %p15;
	add.s32 	%r80, %r113, 2;
	selp.b32 	%r81, %r80, %r79, %p15;
	ld.const.f64 	%fd46, [%rd32+-24];
	sub.f64 	%fd47, %fd1, %fd46;
	ld.const.f64 	%fd48, [%rd32+-16];
	sub.f64 	%fd49, %fd2, %fd48;
	ld.const.f64 	%fd50, [%rd32+-8];
	sub.f64 	%fd51, %fd3, %fd50;
	mul.f64 	%fd52, %fd49, %fd49;
	fma.rn.f64 	%fd53, %fd47, %fd47, %fd52;
	fma.rn.f64 	%fd54, %fd51, %fd51, %fd53;
	neg.f64 	%fd55, %fd54;
	setp.lt.f64 	%p16, %fd45, %fd55;
	selp.f64 	%fd56, %fd55, %fd45, %p16;
	add.s32 	%r82, %r113, 3;
	selp.b32 	%r83, %r82, %r81, %p16;
	ld.const.f64 	%fd57, [%rd32];
	sub.f64 	%fd58, %fd1, %fd57;
	ld.const.f64 	%fd59, [%rd32+8];
	sub.f64 	%fd60, %fd2, %fd59;
	ld.const.f64 	%fd61, [%rd32+16];
	sub.f64 	%fd62, %fd3, %fd61;
	mul.f64 	%fd63, %fd60, %fd60;
	fma.rn.f64 	%fd64, %fd58, %fd58, %fd63;
	fma.rn.f64 	%fd65, %fd62, %fd62, %fd64;
	neg.f64 	%fd66, %fd65;
	setp.lt.f64 	%p17, %fd56, %fd66;
	selp.f64 	%fd67, %fd66, %fd56, %p17;
	add.s32 	%r84, %r113, 4;
	selp.b32 	%r85, %r84, %r83, %p17;
	ld.const.f64 	%fd68, [%rd32+24];
	sub.f64 	%fd69, %fd1, %fd68;
	ld.const.f64 	%fd70, [%rd32+32];
	sub.f64 	%fd71, %fd2, %fd70;
	ld.const.f64 	%fd72, [%rd32+40];
	sub.f64 	%fd73, %fd3, %fd72;
	mul.f64 	%fd74, %fd71, %fd71;
	fma.rn.f64 	%fd75, %fd69, %fd69, %fd74;
	fma.rn.f64 	%fd76, %fd73, %fd73, %fd75;
	neg.f64 	%fd77, %fd76;
	setp.lt.f64 	%p18, %fd67, %fd77;
	selp.f64 	%fd78, %fd77, %fd67, %p18;
	add.s32 	%r86, %r113, 5;
	selp.b32 	%r87, %r86, %r85, %p18;
	ld.const.f64 	%fd79, [%rd32+48];
	sub.f64 	%fd80, %fd1, %fd79;
	ld.const.f64 	%fd81, [%rd32+56];
	sub.f64 	%fd82, %fd2, %fd81;
	ld.const.f64 	%fd83, [%rd32+64];
	sub.f64 	%fd84, %fd3, %fd83;
	mul.f64 	%fd85, %fd82, %fd82;
	fma.rn.f64 	%fd86, %fd80, %fd80, %fd85;
	fma.rn.f64 	%fd87, %fd84, %fd84, %fd86;
	neg.f64 	%fd88, %fd87;
	setp.lt.f64 	%p19, %fd78, %fd88;
	selp.f64 	%fd89, %fd88, %fd78, %p19;
	add.s32 	%r88, %r113, 6;
	selp.b32 	%r89, %r88, %r87, %p19;
	ld.const.f64 	%fd90, [%rd32+72];
	sub.f64 	%fd91, %fd1, %fd90;
	ld.const.f64 	%fd92, [%rd32+80];
	sub.f64 	%fd93, %fd2, %fd92;
	ld.const.f64 	%fd94, [%rd32+88];
	sub.f64 	%fd95, %fd3, %fd94;
	mul.f64 	%fd96, %fd93, %fd93;
	fma.rn.f64 	%fd97, %fd91, %fd91, %fd96;
	fma.rn.f64 	%fd98, %fd95, %fd95, %fd97;
	neg.f64 	%fd99, %fd98;
	setp.lt.f64 	%p20, %fd89, %fd99;
	selp.f64 	%fd175, %fd99, %fd89, %p20;
	add.s32 	%r90, %r113, 7;
	selp.b32 	%r124, %r90, %r89, %p20;
	add.s64 	%rd32, %rd32, 192;
	add.s32 	%r113, %r113, 8;
	setp.ne.s32 	%p21, %r113, %r6;
	mov.u32 	%r119, %r6;
	@%p21 bra 	$L__BB0_7;
$L__BB0_8:
	setp.eq.s32 	%p22, %r5, 0;
	@%p22 bra 	$L__BB0_16;
	add.s32 	%r92, %r5, -1;
	setp.lt.u32 	%p23, %r92, 3;
	@%p23 bra 	$L__BB0_11;
	mul.wide.u32 	%rd23, %r119, 24;
	add.s64 	%rd25, %rd30, %rd23;
	ld.const.f64 	%fd100, [%rd25];
	sub.f64 	%fd101, %fd1, %fd100;
	ld.const.f64 	%fd102, [%rd25+8];
	sub.f64 	%fd103, %fd2, %fd102;
	ld.const.f64 	%fd104, [%rd25+16];
	sub.f64 	%fd105, %fd3, %fd104;
	mul.f64 	%fd106, %fd103, %fd103;
	fma.rn.f64 	%fd107, %fd101, %fd101, %fd106;
	fma.rn.f64 	%fd108, %fd105, %fd105, %fd107;
	neg.f64 	%fd109, %fd108;
	setp.lt.f64 	%p24, %fd175, %fd109;
	selp.f64 	%fd110, %fd109, %fd175, %p24;
	selp.b32 	%r93, %r119, %r124, %p24;
	add.s32 	%r94, %r119, 1;
	ld.const.f64 	%fd111, [%rd25+24];
	sub.f64 	%fd112, %fd1, %fd111;
	ld.const.f64 	%fd113, [%rd25+32];
	sub.f64 	%fd114, %fd2, %fd113;
	ld.const.f64 	%fd115, [%rd25+40];
	sub.f64 	%fd116, %fd3, %fd115;
	mul.f64 	%fd117, %fd114, %fd114;
	fma.rn.f64 	%fd118, %fd112, %fd112, %fd117;
	fma.rn.f64 	%fd119, %fd116, %fd116, %fd118;
	neg.f64 	%fd120, %fd119;
	setp.lt.f64 	%p25, %fd110, %fd120;
	selp.f64 	%fd121, %fd120, %fd110, %p25;
	selp.b32 	%r95, %r94, %r93, %p25;
	add.s32 	%r96, %r119, 2;
	ld.const.f64 	%fd122, [%rd25+48];
	sub.f64 	%fd123, %fd1, %fd122;
	ld.const.f64 	%fd124, [%rd25+56];
	sub.f64 	%fd125, %fd2, %fd124;
	ld.const.f64 	%fd126, [%rd25+64];
	sub.f64 	%fd127, %fd3, %fd126;
	mul.f64 	%fd128, %fd125, %fd125;
	fma.rn.f64 	%fd129, %fd123, %fd123, %fd128;
	fma.rn.f64 	%fd130, %fd127, %fd127, %fd129;
	neg.f64 	%fd131, %fd130;
	setp.lt.f64 	%p26, %fd121, %fd131;
	selp.f64 	%fd132, %fd131, %fd121, %p26;
	selp.b32 	%r97, %r96, %r95, %p26;
	add.s32 	%r98, %r119, 3;
	ld.const.f64 	%fd133, [%rd25+72];
	sub.f64 	%fd134, %fd1, %fd133;
	ld.const.f64 	%fd135, [%rd25+80];
	sub.f64 	%fd136, %fd2, %fd135;
	ld.const.f64 	%fd137, [%rd25+88];
	sub.f64 	%fd138, %fd3, %fd137;
	mul.f64 	%fd139, %fd136, %fd136;
	fma.rn.f64 	%fd140, %fd134, %fd134, %fd139;
	fma.rn.f64 	%fd141, %fd138, %fd138, %fd140;
	neg.f64 	%fd142, %fd141;
	setp.lt.f64 	%p27, %fd132, %fd142;
	selp.f64 	%fd175, %fd142, %fd132, %p27;
	selp.b32 	%r124, %r98, %r97, %p27;
	add.s32 	%r119, %r119, 4;
$L__BB0_11:
	ld.param.u32 	%r109, [_Z7minDistP6uchar4iii_param_3];
	and.b32  	%r100, %r109, 3;
	setp.eq.s32 	%p28, %r100, 0;
	@%p28 bra 	$L__BB0_16;
	setp.eq.s32 	%p29, %r100, 1;
	@%p29 bra 	$L__BB0_14;
	mul.wide.u32 	%rd26, %r119, 24;
	add.s64 	%rd28, %rd30, %rd26;
	ld.const.f64 	%fd143, [%rd28];
	sub.f64 	%fd144, %fd1, %fd143;
	ld.const.f64 	%fd145, [%rd28+8];
	sub.f64 	%fd146, %fd2, %fd145;
	ld.const.f64 	%fd147, [%rd28+16];
	sub.f64 	%fd148, %fd3, %fd147;
	mul.f64 	%fd149, %fd146, %fd146;
	fma.rn.f64 	%fd150, %fd144, %fd144, %fd149;
	fma.rn.f64 	%fd151, %fd148, %fd148, %fd150;
	neg.f64 	%fd152, %fd151;
	setp.lt.f64 	%p30, %fd175, %fd152;
	selp.f64 	%fd153, %fd152, %fd175, %p30;
	selp.b32 	%r101, %r119, %r124, %p30;
	add.s32 	%r102, %r119, 1;
	ld.const.f64 	%fd154, [%rd28+24];
	sub.f64 	%fd155, %fd1, %fd154;
	ld.const.f64 	%fd156, [%rd28+32];
	sub.f64 	%fd157, %fd2, %fd156;
	ld.const.f64 	%fd158, [%rd28+40];
	sub.f64 	%fd159, %fd3, %fd158;
	mul.f64 	%fd160, %fd157, %fd157;
	fma.rn.f64 	%fd161, %fd155, %fd155, %fd160;
	fma.rn.f64 	%fd162, %fd159, %fd159, %fd161;
	neg.f64 	%fd163, %fd162;
	setp.lt.f64 	%p31, %fd153, %fd163;
	selp.f64 	%fd175, %fd163, %fd153, %p31;
	selp.b32 	%r124, %r102, %r101, %p31;
	add.s32 	%r119, %r119, 2;
$L__BB0_14:
	ld.param.u32 	%r110, [_Z7minDistP6uchar4iii_param_3];
	and.b32  	%r103, %r110, 1;
	setp.eq.b32 	%p32, %r103, 1;
	not.pred 	%p33, %p32;
	@%p33 bra 	$L__BB0_16;
	mul.wide.u32 	%rd29, %r119, 24;
	add.s64 	%rd31, %rd30, %rd29;
	ld.const.f64 	%fd164, [%rd31];
	sub.f64 	%fd165, %fd1, %fd164;
	ld.const.f64 	%fd166, [%rd31+8];
	sub.f64 	%fd167, %fd2, %fd166;
	ld.const.f64 	%fd168, [%rd31+16];
	sub.f64 	%fd169, %fd3, %fd168;
	mul.f64 	%fd170, %fd167, %fd167;
	fma.rn.f64 	%fd171, %fd165, %fd165, %fd170;
	fma.rn.f64 	%fd172, %fd169, %fd169, %fd171;
	neg.f64 	%fd173, %fd172;
	setp.lt.f64 	%p34, %fd175, %fd173;
	selp.b32 	%r124, %r119, %r124, %p34;
$L__BB0_16:
	st.global.u8 	[%rd2+3], %r124;
	add.s32 	%r112, %r112, %r4;
	setp.lt.s32 	%p35, %r112, %r44;
	@%p35 bra 	$L__BB0_5;
	bra.uni 	$L__BB0_4;
$L__BB0_17:
	add.s32 	%r30, %r2, %r4;
	max.s32 	%r54, %r44, %r30;
	setp.lt.s32 	%p3, %r30, %r44;
	selp.u32 	%r55, 1, 0, %p3;
	add.s32 	%r56, %r30, %r55;
	sub.s32 	%r57, %r54, %r56;
	div.u32 	%r58, %r57, %r4;
	add.s32 	%r31, %r58, %r55;
	and.b32  	%r32, %r31, 3;
	mul.lo.s32 	%r33, %r2, %r43;
	mul.lo.s32 	%r34, %r30, %r43;
	add.s32 	%r35, %r30, %r4;
	mul.lo.s32 	%r36, %r35, %r43;
	add.s32 	%r37, %r35, %r4;
$L__BB0_18:
	setp.ge.s32 	%p4, %r2, %r44;
	@%p4 bra 	$L__BB0_25;
	setp.eq.s32 	%p5, %r32, 3;
	mov.u32 	%r126, %r2;
	@%p5 bra 	$L__BB0_23;
	setp.eq.s32 	%p6, %r32, 0;
	add.s32 	%r59, %r33, %r111;
	mul.wide.s32 	%rd6, %r59, 4;
	add.s64 	%rd7, %rd1, %rd6;
	mov.b16 	%rs1, 0;
	st.global.u8 	[%rd7+3], %rs1;
	mov.u32 	%r126, %r30;
	@%p6 bra 	$L__BB0_23;
	setp.eq.s32 	%p7, %r32, 1;
	add.s32 	%r60, %r34, %r111;
	mul.wide.s32 	%rd8, %r60, 4;
	add.s64 	%rd9, %rd1, %rd8;
	mov.b16 	%rs2, 0;
	st.global.u8 	[%rd9+3], %rs2;
	mov.u32 	%r126, %r35;
	@%p7 bra 	$L__BB0_23;
	add.s32 	%r61, %r36, %r111;
	mul.wide.s32 	%rd10, %r61, 4;
	add.s64 	%rd11, %rd1, %rd10;
	mov.b16 	%rs3, 0;
	st.global.u8 	[%rd11+3], %rs3;
	mov.u32 	%r126, %r37;
$L__BB0_23:
	setp.lt.u32 	%p8, %r31, 3;
	@%p8 bra 	$L__BB0_25;
$L__BB0_24:
	mad.lo.s32 	%r62, %r126, %r43, %r111;
	mul.wide.s32 	%rd12, %r62, 4;
	add.s64 	%rd13, %rd1, %rd12;
	mov.b16 	%rs4, 0;
	st.global.u8 	[%rd13+3], %rs4;
	add.s32 	%r63, %r126, %r4;
	mad.lo.s32 	%r64, %r63, %r43, %r111;
	mul.wide.s32 	%rd14, %r64, 4;
	add.s64 	%rd15, %rd1, %rd14;
	st.global.u8 	[%rd15+3], %rs4;
	add.s32 	%r65, %r63, %r4;
	mad.lo.s32 	%r66, %r65, %r43, %r111;
	mul.wide.s32 	%rd16, %r66, 4;
	add.s64 	%rd17, %rd1, %rd16;
	st.global.u8 	[%rd17+3], %rs4;
	add.s32 	%r67, %r65, %r4;
	mad.lo.s32 	%r68, %r67, %r43, %r111;
	mul.wide.s32 	%rd18, %r68, 4;
	add.s64 	%rd19, %rd1, %rd18;
	st.global.u8 	[%rd19+3], %rs4;
	add.s32 	%r126, %r67, %r4;
	setp.lt.s32 	%p9, %r126, %r44;
	@%p9 bra 	$L__BB0_24;
$L__BB0_25:
	add.s32 	%r111, %r111, %r3;
	setp.lt.s32 	%p10, %r111, %r43;
	@%p10 bra 	$L__BB0_18;
$L__BB0_26:
	ret;

}


// ===== COMPILED SASS (sm_100) =====

	.target	sm_100

	.elftype	@"ET_EXEC"


//--------------------- .note.nv.tkinfo           --------------------------
	.section	.note.nv.tkinfo,"",@"SHT_NOTE"
	.sectionflags	@"SHF_NOTE_NV_TKINFO"
	.tkinfo
        /*0018*/ 	.word	0x00000002
        /*0030*/ 	.string	""
        /*0030*/ 	.string	"ptxas"
        /*0030*/ 	.string	"Cuda compilation tools, release 13.0, V13.0.88"
        /*0030*/ 	.string	"Build cuda_13.0.r13.0/compiler.36424714_0"
        /*0030*/ 	.string	"-arch sm_100 -m 64 "



//--------------------- .note.nv.cuinfo           --------------------------
	.section	.note.nv.cuinfo,"",@"SHT_NOTE"
	.sectionflags	@"SHF_NOTE_NV_CUINFO"
        /*0018*/ 	.short	0x0002
        /*001a*/ 	.short	0x0064
        /*001c*/ 	.short	0x0082
	.zero		2


//--------------------- .nv.info                  --------------------------
	.section	.nv.info,"",@"SHT_CUDA_INFO"
	.align	4


	//----- nvinfo : EIATTR_REGCOUNT
	.align		4
        /*0000*/ 	.byte	0x04, 0x2f
        /*0002*/ 	.short	(.L_2 - .L_1)
	.align		4
.L_1:
        /*0004*/ 	.word	index@(_Z7minDistP6uchar4iii)
        /*0008*/ 	.word	0x00000020


	//----- nvinfo : EIATTR_FRAME_SIZE
	.align		4
.L_2:
        /*000c*/ 	.byte	0x04, 0x11
        /*000e*/ 	.short	(.L_4 - .L_3)
	.align		4
.L_3:
        /*0010*/ 	.word	index@(_Z7minDistP6uchar4iii)
        /*0014*/ 	.word	0x00000000


	//----- nvinfo : EIATTR_MIN_STACK_SIZE
	.align		4
.L_4:
        /*0018*/ 	.byte	0x04, 0x12
        /*001a*/ 	.short	(.L_6 - .L_5)
	.align		4
.L_5:
        /*001c*/ 	.word	index@(_Z7minDistP6uchar4iii)
        /*0020*/ 	.word	0x00000000
.L_6:


//--------------------- .nv.compat                --------------------------
	.section	.nv.compat,"",@"SHT_CUDA_COMPAT_INFO"
	.align	4
        /*0000*/ 	.byte	0x02, 0x09, 0x00, 0x00, 0x02, 0x02, 0x01, 0x00, 0x02, 0x05, 0x05, 0x00, 0x03, 0x07, 0x01, 0x01
        /*0010*/ 	.byte	0x02, 0x03, 0x00, 0x00, 0x02, 0x06, 0x01, 0x00, 0x04, 0x0b, 0x08, 0x00, 0x01, 0x00, 0x00, 0x00
        /*0020*/ 	.byte	0x00, 0x00, 0x00, 0x00


//--------------------- .nv.info._Z7minDistP6uchar4iii --------------------------
	.section	.nv.info._Z7minDistP6uchar4iii,"",@"SHT_CUDA_INFO"
	.sectionflags	@""
	.align	4


	//----- nvinfo : EIATTR_CUDA_API_VERSION
	.align		4
        /*0000*/ 	.byte	0x04, 0x37
        /*0002*/ 	.short	(.L_8 - .L_7)
.L_7:
        /*0004*/ 	.word	0x00000082


	//----- nvinfo : EIATTR_KPARAM_INFO
	.align		4
.L_8:
        /*0008*/ 	.byte	0x04, 0x17
        /*000a*/ 	.short	(.L_10 - .L_9)
.L_9:
        /*000c*/ 	.word	0x00000000
        /*0010*/ 	.short	0x0003
        /*0012*/ 	.short	0x0010
        /*0014*/ 	.byte	0x00, 0xf0, 0x11, 0x00


	//----- nvinfo : EIATTR_KPARAM_INFO
	.align		4
.L_10:
        /*0018*/ 	.byte	0x04, 0x17
        /*001a*/ 	.short	(.L_12 - .L_11)
.L_11:
        /*001c*/ 	.word	0x00000000
        /*0020*/ 	.short	0x0002
        /*0022*/ 	.short	0x000c
        /*0024*/ 	.byte	0x00, 0xf0, 0x11, 0x00


	//----- nvinfo : EIATTR_KPARAM_INFO
	.align		4
.L_12:
        /*0028*/ 	.byte	0x04, 0x17
        /*002a*/ 	.short	(.L_14 - .L_13)
.L_13:
        /*002c*/ 	.word	0x00000000
        /*0030*/ 	.short	0x0001
        /*0032*/ 	.short	0x0008
        /*0034*/ 	.byte	0x00, 0xf0, 0x11, 0x00


	//----- nvinfo : EIATTR_KPARAM_INFO
	.align		4
.L_14:
        /*0038*/ 	.byte	0x04, 0x17
        /*003a*/ 	.short	(.L_16 - .L_15)
.L_15:
        /*003c*/ 	.word	0x00000000
        /*0040*/ 	.short	0x0000
        /*0042*/ 	.short	0x0000
        /*0044*/ 	.byte	0x00, 0xf5, 0x21, 0x00


	//----- nvinfo : EIATTR_SPARSE_MMA_MASK
	.align		4
.L_16:
        /*0048*/ 	.byte	0x03, 0x50
        /*004a*/ 	.short	0x0000


	//----- nvinfo : EIATTR_MAXREG_COUNT
	.align		4
        /*004c*/ 	.byte	0x03, 0x1b
        /*004e*/ 	.short	0x00ff


	//----- nvinfo : EIATTR_MERCURY_ISA_VERSION
	.align		4
        /*0050*/ 	.byte	0x03, 0x5f
        /*0052*/ 	.short	0x0101


	//----- nvinfo : EIATTR_UNUSED_LOAD_BYTE_OFFSET
	.align		4
        /*0054*/ 	.byte	0x04, 0x44
        /*0056*/ 	.short	(.L_18 - .L_17)


	//   ....[0]....
.L_17:
        /*0058*/ 	.word	0x00000200
        /*005c*/ 	.word	0x00000007


	//----- nvinfo : EIATTR_VRC_CTA_INIT_COUNT
	.align		4
.L_18:
        /*0060*/ 	.byte	0x02, 0x4a
	.zero		1
	.zero		1


	//----- nvinfo : EIATTR_EXIT_INSTR_OFFSETS
	.align		4
        /*0064*/ 	.byte	0x04, 0x1c
        /*0066*/ 	.short	(.L_20 - .L_19)


	//   ....[0]....
.L_19:
        /*0068*/ 	.word	0x000000f0


	//   ....[1]....
        /*006c*/ 	.word	0x000011f0


	//   ....[2]....
        /*0070*/ 	.word	0x00001710


	//----- nvinfo : EIATTR_CRS_STACK_SIZE
	.align		4
.L_20:
        /*0074*/ 	.byte	0x04, 0x1e
        /*0076*/ 	.short	(.L_22 - .L_21)
.L_21:
        /*0078*/ 	.word	0x00000000


	//----- nvinfo : EIATTR_CBANK_PARAM_SIZE
	.align		4
.L_22:
        /*007c*/ 	.byte	0x03, 0x19
        /*007e*/ 	.short	0x0014


	//----- nvinfo : EIATTR_PARAM_CBANK
	.align		4
        /*0080*/ 	.byte	0x04, 0x0a
        /*0082*/ 	.short	(.L_24 - .L_23)
	.align		4
.L_23:
        /*0084*/ 	.word	index@(.nv.constant0._Z7minDistP6uchar4iii)
        /*0088*/ 	.short	0x0380
        /*008a*/ 	.short	0x0014


	//----- nvinfo : EIATTR_SW_WAR
	.align		4
.L_24:
        /*008c*/ 	.byte	0x04, 0x36
        /*008e*/ 	.short	(.L_26 - .L_25)
.L_25:
        /*0090*/ 	.word	0x00000008
.L_26:


//--------------------- .nv.callgraph             --------------------------
	.section	.nv.callgraph,"",@"SHT_CUDA_CALLGRAPH"
	.align	4
	.sectionentsize	8
	.align		4
        /*0000*/ 	.word	0x00000000
	.align		4
        /*0004*/ 	.word	0xffffffff
	.align		4
        /*0008*/ 	.word	0x00000000
	.align		4
        /*000c*/ 	.word	0xfffffffe
	.align		4
        /*0010*/ 	.word	0x00000000
	.align		4
        /*0014*/ 	.word	0xfffffffd
	.align		4
        /*0018*/ 	.word	0x00000000
	.align		4
        /*001c*/ 	.word	0xfffffffc


//--------------------- .nv.constant3             --------------------------
	.section	.nv.constant3,"a",@progbits
	.align	8
.nv.constant3:
	.type		avgC,@object
	.size		avgC,(.L_0 - avgC)
avgC:
	.zero		768
.L_0:


//--------------------- .text._Z7minDistP6uchar4iii --------------------------
	.section	.text._Z7minDistP6uchar4iii,"ax",@progbits
	.align	128
        .global         _Z7minDistP6uchar4iii
        .type           _Z7minDistP6uchar4iii,@function
        .size           _Z7minDistP6uchar4iii,(.L_x_17 - _Z7minDistP6uchar4iii)
        .other          _Z7minDistP6uchar4iii,@"STO_CUDA_ENTRY STV_DEFAULT"
_Z7minDistP6uchar4iii:
.text._Z7minDistP6uchar4iii:
[----:B------:R-:W-:Y:S01]  /*0000*/  LDC R1, c[0x0][0x37c] ;  /* 0x0000df00ff017b82 */ /* 0x000fe20000000800 */
[----:B------:R-:W0:Y:S07]  /*0010*/  S2R R5, SR_TID.X ;  /* 0x0000000000057919 */ /* 0x000e2e0000002100 */
[----:B------:R-:W0:Y:S01]  /*0020*/  S2UR UR4, SR_CTAID.X ;  /* 0x00000000000479c3 */ /* 0x000e220000002500 */
[----:B------:R-:W1:Y:S01]  /*0030*/  LDCU UR8, c[0x0][0x388] ;  /* 0x00007100ff0877ac */ /* 0x000e620008000800 */
[----:B------:R-:W2:Y:S06]  /*0040*/  S2R R0, SR_TID.Y ;  /* 0x0000000000007919 */ /* 0x000eac0000002200 */
[----:B------:R-:W0:Y:S08]  /*0050*/  LDC R2, c[0x0][0x360] ;  /* 0x0000d800ff027b82 */ /* 0x000e300000000800 */
[----:B------:R-:W2:Y:S08]  /*0060*/  S2UR UR5, SR_CTAID.Y ;  /* 0x00000000000579c3 */ /* 0x000eb00000002600 */
[----:B------:R-:W2:Y:S01]  /*0070*/  LDC R3, c[0x0][0x364] ;  /* 0x0000d900ff037b82 */ /* 0x000ea20000000800 */
[----:B------:R-:W3:Y:S01]  /*0080*/  LDCU UR6, c[0x0][0x370] ;  /* 0x00006e00ff0677ac */ /* 0x000ee20008000800 */
[----:B------:R-:W4:Y:S01]  /*0090*/  LDCU UR7, c[0x0][0x374] ;  /* 0x00006e80ff0777ac */ /* 0x000f220008000800 */
[----:B0-----:R-:W-:-:S05]  /*00a0*/  IMAD R5, R2, UR4, R5 ;  /* 0x0000000402057c24 */ /* 0x001fca000f8e0205 */
[----:B-1----:R-:W-:Y:S01]  /*00b0*/  ISETP.GE.AND P0, PT, R5, UR8, PT ;  /* 0x0000000805007c0c */ /* 0x002fe2000bf06270 */
[----:B---3--:R-:W-:Y:S02]  /*00c0*/  IMAD R2, R2, UR6, RZ ;  /* 0x0000000602027c24 */ /* 0x008fe4000f8e02ff */
[C---:B--2---:R-:W-:Y:S02]  /*00d0*/  IMAD R0, R3.reuse, UR5, R0 ;  /* 0x0000000503007c24 */ /* 0x044fe4000f8e0200 */
[----:B----4-:R-:W-:-:S08]  /*00e0*/  IMAD R3, R3, UR7, RZ ;  /* 0x0000000703037c24 */ /* 0x010fd0000f8e02ff */
[----:B------:R-:W-:Y:S05]  /*00f0*/  @P0 EXIT ;  /* 0x000000000000094d */ /* 0x000fea0003800000 */
[----:B------:R-:W0:Y:S01]  /*0100*/  LDCU UR4, c[0x0][0x390] ;  /* 0x00007200ff0477ac */ /* 0x000e220008000800 */
[----:B------:R-:W1:Y:S01]  /*0110*/  LDCU.64 UR8, c[0x0][0x358] ;  /* 0x00006b00ff0877ac */ /* 0x000e620008000a00 */
[----:B0-----:R-:W-:-:S09]  /*0120*/  UISETP.GE.AND UP0, UPT, UR4, 0x1, UPT ;  /* 0x000000010400788c */ /* 0x001fd2000bf06270 */
[----:B-1----:R-:W-:Y:S05]  /*0130*/  BRA.U !UP0, `(.L_x_0) ;  /* 0x0000001108307547 */ /* 0x002fea000b800000 */
[----:B------:R-:W-:Y:S02]  /*0140*/  ULOP3.LUT UR5, UR4, 0x7, URZ, 0xc0, !UPT ;  /* 0x0000000704057892 */ /* 0x000fe4000f8ec0ff */
[----:B------:R-:W-:-:S12]  /*0150*/  ULOP3.LUT UR4, UR4, 0x7ffffff8, URZ, 0xc0, !UPT ;  /* 0x7ffffff804047892 */ /* 0x000fd8000f8ec0ff */
.L_x_9:
[----:B0-----:R-:W0:Y:S01]  /*0160*/  LDCU UR6, c[0x0][0x38c] ;  /* 0x00007180ff0677ac */ /* 0x001e220008000800 */
[----:B------:R-:W-:Y:S01]  /*0170*/  BSSY.RECONVERGENT B0, `(.L_x_1) ;  /* 0x0000101000007945 */ /* 0x000fe20003800200 */
[----:B0-----:R-:W-:-:S13]  /*0180*/  ISETP.GE.AND P0, PT, R0, UR6, PT ;  /* 0x0000000600007c0c */ /* 0x001fda000bf06270 */
[----:B-123--:R-:W-:Y:S05]  /*0190*/  @P0 BRA `(.L_x_2) ;  /* 0x0000000c00f80947 */ /* 0x00efea0003800000 */
[----:B------:R-:W-:-:S07]  /*01a0*/  IMAD.MOV.U32 R2, RZ, RZ, R0 ;  /* 0x000000ffff027224 */ /* 0x000fce00078e0000 */
.L_x_8:
[----:B01----:R-:W0:Y:S01]  /*01b0*/  LDC.64 R6, c[0x0][0x380] ;  /* 0x0000e000ff067b82 */ /* 0x003e220000000a00 */
[----:B------:R-:W1:Y:S07]  /*01c0*/  LDCU.64 UR6, c[0x0][0x388] ;  /* 0x00007100ff0677ac */ /* 0x000e6e0008000a00 */
[----:B--2---:R-:W2:Y:S01]  /*01d0*/  LDC R4, c[0x0][0x390] ;  /* 0x0000e400ff047b82 */ /* 0x004ea20000000800 */
[----:B-1----:R-:W-:-:S04]  /*01e0*/  IMAD R9, R2, UR6, R5 ;  /* 0x0000000602097c24 */ /* 0x002fc8000f8e0205 */
[----:B0-----:R-:W-:-:S05]  /*01f0*/  IMAD.WIDE R6, R9, 0x4, R6 ;  /* 0x0000000409067825 */ /* 0x001fca00078e0206 */
[----:B---3--:R-:W3:Y:S01]  /*0200*/  LDG.E R16, desc[UR8][R6.64] ;  /* 0x0000000806107981 */ /* 0x008ee2000c1e1900 */
[----:B------:R-:W-:Y:S02]  /*0210*/  IMAD.IADD R2, R3, 0x1, R2 ;  /* 0x0000000103027824 */ /* 0x000fe400078e0202 */
[----:B------:R-:W-:Y:S01]  /*0220*/  HFMA2 R14, -RZ, RZ, 0, 0 ;  /* 0x00000000ff0e7431 */ /* 0x000fe200000001ff */
[----:B--2---:R-:W-:Y:S01]  /*0230*/  ISETP.GE.U32.AND P1, PT, R4, 0x8, PT ;  /* 0x000000080400780c */ /* 0x004fe20003f26070 */
[----:B------:R-:W-:Y:S01]  /*0240*/  IMAD.MOV.U32 R25, RZ, RZ, RZ ;  /* 0x000000ffff197224 */ /* 0x000fe200078e00ff */
[----:B------:R-:W-:Y:S01]  /*0250*/  ISETP.GE.AND P0, PT, R2, UR7, PT ;  /* 0x0000000702007c0c */ /* 0x000fe2000bf06270 */
[----:B------:R-:W-:Y:S02]  /*0260*/  IMAD.MOV.U32 R26, RZ, RZ, RZ ;  /* 0x000000ffff1a7224 */ /* 0x000fe400078e00ff */
[----:B------:R-:W-:Y:S01]  /*0270*/  IMAD.MOV.U32 R15, RZ, RZ, -0x100000 ;  /* 0xfff00000ff0f7424 */ /* 0x000fe200078e00ff */
[----:B---3--:R0:W1:Y:S08]  /*0280*/  I2F.F64.U8 R8, R16 ;  /* 0x0000001000087312 */ /* 0x0080700000001800 */
[----:B------:R0:W2:Y:S08]  /*0290*/  I2F.F64.U8 R10, R16.B1 ;  /* 0x10000010000a7312 */ /* 0x0000b00000001800 */
[----:B------:R0:W3:Y:S01]  /*02a0*/  I2F.F64.U8 R12, R16.B2 ;  /* 0x20000010000c7312 */ /* 0x0000e20000001800 */
[----:B-1----:R-:W-:Y:S05]  /*02b0*/  @!P1 BRA `(.L_x_3) ;  /* 0x0000000400e89947 */ /* 0x002fea0003800000 */
[----:B------:R-:W-:Y:S01]  /*02c0*/  IMAD.MOV.U32 R25, RZ, RZ, RZ ;  /* 0x000000ffff197224 */ /* 0x000fe200078e00ff */
[----:B------:R-:W-:Y:S01]  /*02d0*/  MOV R14, 0x0 ;  /* 0x00000000000e7802 */ /* 0x000fe20000000f00 */
[----:B------:R-:W-:Y:S02]  /*02e0*/  IMAD.MOV.U32 R24, RZ, RZ, 0x60 ;  /* 0x00000060ff187424 */ /* 0x000fe400078e00ff */
[----:B------:R-:W-:Y:S02]  /*02f0*/  IMAD.MOV.U32 R26, RZ, RZ, RZ ;  /* 0x000000ffff1a7224 */ /* 0x000fe400078e00ff */
[----:B------:R-:W-:-:S07]  /*0300*/  IMAD.MOV.U32 R15, RZ, RZ, -0x100000 ;  /* 0xfff00000ff0f7424 */ /* 0x000fce00078e00ff */
.L_x_4:
[----:B0-----:R-:W2:Y:S08]  /*0310*/  LDC.64 R16, c[0x3][R24+-0x58] ;  /* 0x00ffea0018107b82 */ /* 0x001eb00000000a00 */
[----:B------:R-:W0:Y:S08]  /*0320*/  LDC.64 R20, c[0x3][R24+-0x60] ;  /* 0x00ffe80018147b82 */ /* 0x000e300000000a00 */
[----:B------:R-:W3:Y:S01]  /*0330*/  LDC.64 R18, c[0x3][R24+-0x50] ;  /* 0x00ffec0018127b82 */ /* 0x000ee20000000a00 */
[----:B--2---:R-:W-:-:S02]  /*0340*/  DADD R16, R10, -R16 ;  /* 0x000000000a107229 */ /* 0x004fc40000000810 */
[----:B0-----:R-:W-:-:S06]  /*0350*/  DADD R20, R8, -R20 ;  /* 0x0000000008147229 */ /* 0x001fcc0000000814 */
[----:B------:R-:W-:Y:S02]  /*0360*/  DMUL R16, R16, R16 ;  /* 0x0000001010107228 */ /* 0x000fe40000000000 */
[----:B---3--:R-:W-:-:S06]  /*0370*/  DADD R18, R12, -R18 ;  /* 0x000000000c127229 */ /* 0x008fcc0000000812 */
[----:B------:R-:W-:-:S08]  /*0380*/  DFMA R16, R20, R20, R16 ;  /* 0x000000141410722b */ /* 0x000fd00000000010 */
[----:B------:R-:W-:Y:S02]  /*0390*/  DFMA R18, R18, R18, R16 ;  /* 0x000000121212722b */ /* 0x000fe40000000010 */
[----:B------:R-:W0:Y:S06]  /*03a0*/  LDC.64 R16, c[0x3][R24+-0x40] ;  /* 0x00fff00018107b82 */ /* 0x000e2c0000000a00 */
[--C-:B------:R-:W-:Y:S02]  /*03b0*/  DADD R20, -RZ, -R18.reuse ;  /* 0x00000000ff147229 */ /* 0x100fe40000000912 */
[----:B------:R-:W-:Y:S01]  /*03c0*/  DSETP.GEU.AND P6, PT, R14, -R18, PT ;  /* 0x800000120e00722a */ /* 0x000fe20003fce000 */
[----:B------:R-:W1:Y:S05]  /*03d0*/  LDC.64 R18, c[0x3][R24+-0x48] ;  /* 0x00ffee0018127b82 */ /* 0x000e6a0000000a00 */
[----:B------:R-:W-:-:S02]  /*03e0*/  SEL R26, R25, R26, !P6 ;  /* 0x0000001a191a7207 */ /* 0x000fc40007000000 */
[----:B------:R-:W-:Y:S02]  /*03f0*/  FSEL R22, R20, R14, !P6 ;  /* 0x0000000e14167208 */ /* 0x000fe40007000000 */
[----:B------:R-:W-:Y:S02]  /*0400*/  FSEL R23, R21, R15, !P6 ;  /* 0x0000000f15177208 */ /* 0x000fe40007000000 */
[----:B------:R-:W2:Y:S01]  /*0410*/  LDC.64 R14, c[0x3][R24+-0x38] ;  /* 0x00fff200180e7b82 */ /* 0x000ea20000000a00 */
[----:B0-----:R-:W-:-:S08]  /*0420*/  DADD R16, R10, -R16 ;  /* 0x000000000a107229 */ /* 0x001fd00000000810 */
[----:B------:R-:W-:Y:S02]  /*0430*/  DMUL R20, R16, R16 ;  /* 0x0000001010147228 */ /* 0x000fe40000000000 */
[----:B-1----:R-:W-:-:S08]  /*0440*/  DADD R18, R8, -R18 ;  /* 0x0000000008127229 */ /* 0x002fd00000000812 */
[----:B------:R-:W-:Y:S02]  /*0450*/  DFMA R20, R18, R18, R20 ;  /* 0x000000121214722b */ /* 0x000fe40000000014 */
[----:B--2---:R-:W-:Y:S01]  /*0460*/  DADD R16, R12, -R14 ;  /* 0x000000000c107229 */ /* 0x004fe2000000080e */
[----:B------:R-:W0:Y:S07]  /*0470*/  LDC.64 R18, c[0x3][R24+-0x20] ;  /* 0x00fff80018127b82 */ /* 0x000e2e0000000a00 */
[----:B------:R-:W-:Y:S01]  /*0480*/  DFMA R20, R16, R16, R20 ;  /* 0x000000101014722b */ /* 0x000fe20000000014 */
[----:B------:R-:W1:Y:S07]  /*0490*/  LDC.64 R14, c[0x3][R24+-0x28] ;  /* 0x00fff600180e7b82 */ /* 0x000e6e0000000a00 */
[--C-:B------:R-:W-:Y:S01]  /*04a0*/  DSETP.GEU.AND P1, PT, R22, -R20.reuse, PT ;  /* 0x800000141600722a */ /* 0x100fe20003f2e000 */
[----:B------:R-:W2:Y:S01]  /*04b0*/  LDC.64 R16, c[0x3][R24+-0x30] ;  /* 0x00fff40018107b82 */ /* 0x000ea20000000a00 */
[----:B------:R-:W-:-:S02]  /*04c0*/  DADD R20, -RZ, -R20 ;  /* 0x00000000ff147229 */ /* 0x000fc40000000914 */
[----:B0-----:R-:W-:-:S08]  /*04d0*/  DADD R18, R12, -R18 ;  /* 0x000000000c127229 */ /* 0x001fd00000000812 */
[----:B------:R-:W-:Y:S02]  /*04e0*/  FSEL R22, R20, R22, !P1 ;  /* 0x0000001614167208 */ /* 0x000fe40004800000 */
[----:B------:R-:W-:Y:S01]  /*04f0*/  FSEL R23, R21, R23, !P1 ;  /* 0x0000001715177208 */ /* 0x000fe20004800000 */
[----:B------:R-:W-:Y:S01]  /*0500*/  @!P1 VIADD R26, R25, 0x1 ;  /* 0x00000001191a9836 */ /* 0x000fe20000000000 */
[----:B-1----:R-:W-:Y:S02]  /*0510*/  DADD R14, R10, -R14 ;  /* 0x000000000a0e7229 */ /* 0x002fe4000000080e */
[----:B--2---:R-:W-:-:S06]  /*0520*/  DADD R16, R8, -R16 ;  /* 0x0000000008107229 */ /* 0x004fcc0000000810 */
[----:B------:R-:W-:Y:S02]  /*0530*/  DMUL R20, R14, R14 ;  /* 0x0000000e0e147228 */ /* 0x000fe40000000000 */
[----:B------:R-:W0:Y:S06]  /*0540*/  LDC.64 R14, c[0x3][R24+-0x10] ;  /* 0x00fffc00180e7b82 */ /* 0x000e2c0000000a00 */
[----:B------:R-:W-:Y:S02]  /*0550*/  DFMA R20, R16, R16, R20 ;  /* 0x000000101014722b */ /* 0x000fe40000000014 */
[----:B------:R-:W1:Y:S06]  /*0560*/  LDC.64 R16, c[0x3][R24+-0x18] ;  /* 0x00fffa0018107b82 */ /* 0x000e6c0000000a00 */
[----:B------:R-:W-:-:S02]  /*0570*/  DFMA R18, R18, R18, R20 ;  /* 0x000000121212722b */ /* 0x000fc40000000014 */
[----:B------:R-:W2:Y:S06]  /*0580*/  LDC.64 R20, c[0x3][R24+-0x8] ;  /* 0x00fffe0018147b82 */ /* 0x000eac0000000a00 */
[----:B------:R-:W-:Y:S02]  /*0590*/  DSETP.GEU.AND P2, PT, R22, -R18, PT ;  /* 0x800000121600722a */ /* 0x000fe40003f4e000 */
[----:B0-----:R-:W-:Y:S02]  /*05a0*/  DADD R14, R10, -R14 ;  /* 0x000000000a0e7229 */ /* 0x001fe4000000080e */
[----:B------:R-:W-:-:S06]  /*05b0*/  DADD R18, -RZ, -R18 ;  /* 0x00000000ff127229 */ /* 0x000fcc0000000912 */
[----:B------:R-:W-:Y:S02]  /*05c0*/  DMUL R14, R14, R14 ;  /* 0x0000000e0e0e7228 */ /* 0x000fe40000000000 */
[----:B-1----:R-:W-:Y:S02]  /*05d0*/  DADD R16, R8, -R16 ;  /* 0x0000000008107229 */ /* 0x002fe40000000810 */
[----:B------:R-:W-:Y:S01]  /*05e0*/  FSEL R22, R18, R22, !P2 ;  /* 0x0000001612167208 */ /* 0x000fe20005000000 */
[----:B------:R-:W-:Y:S01]  /*05f0*/  @!P2 VIADD R26, R25, 0x2 ;  /* 0x00000002191aa836 */ /* 0x000fe20000000000 */
[----:B------:R-:W-:Y:S01]  /*0600*/  FSEL R23, R19, R23, !P2 ;  /* 0x0000001713177208 */ /* 0x000fe20005000000 */
[----:B--2---:R-:W-:Y:S01]  /*0610*/  DADD R20, R12, -R20 ;  /* 0x000000000c147229 */ /* 0x004fe20000000814 */
[----:B------:R-:W0:Y:S02]  /*0620*/  LDC.64 R18, c[0x3][R24+0x10] ;  /* 0x00c0040018127b82 */ /* 0x000e240000000a00 */
[----:B------:R-:W-:-:S06]  /*0630*/  DFMA R16, R16, R16, R14 ;  /* 0x000000101010722b */ /* 0x000fcc000000000e */
[----:B------:R-:W1:Y:S02]  /*0640*/  LDC.64 R14, c[0x3][R24+0x8] ;  /* 0x00c00200180e7b82 */ /* 0x000e640000000a00 */
[----:B------:R-:W-:-:S06]  /*0650*/  DFMA R16, R20, R20, R16 ;  /* 0x000000141410722b */ /* 0x000fcc0000000010 */
[----:B------:R-:W2:Y:S02]  /*0660*/  LDC.64 R20, c[0x3][R24] ;  /* 0x00c0000018147b82 */ /* 0x000ea40000000a00 */
[--C-:B------:R-:W-:Y:S02]  /*0670*/  DSETP.GEU.AND P3, PT, R22, -R16.reuse, PT ;  /* 0x800000101600722a */ /* 0x100fe40003f6e000 */
[----:B------:R-:W-:Y:S02]  /*0680*/  DADD R16, -RZ, -R16 ;  /* 0x00000000ff107229 */ /* 0x000fe40000000910 */
[----:B0-----:R-:W-:-:S08]  /*0690*/  DADD R18, R12, -R18 ;  /* 0x000000000c127229 */ /* 0x001fd00000000812 */
[----:B------:R-:W-:Y:S02]  /*06a0*/  FSEL R16, R16, R22, !P3 ;  /* 0x0000001610107208 */ /* 0x000fe40005800000 */
[----:B------:R-:W-:Y:S01]  /*06b0*/  FSEL R17, R17, R23, !P3 ;  /* 0x0000001711117208 */ /* 0x000fe20005800000 */
[----:B-1----:R-:W-:Y:S01]  /*06c0*/  DADD R14, R10, -R14 ;  /* 0x000000000a0e7229 */ /* 0x002fe2000000080e */
[----:B------:R-:W-:Y:S01]  /*06d0*/  @!P3 VIADD R26, R25, 0x3 ;  /* 0x00000003191ab836 */ /* 0x000fe20000000000 */
        /* <DEDUP_REMOVED lines=12> */
[----:B------:R-:W-:Y:S02]  /*07a0*/  FSEL R16, R22, R16, !P4 ;  /* 0x0000001016107208 */ /* 0x000fe40006000000 */
[----:B------:R-:W-:Y:S01]  /*07b0*/  FSEL R17, R23, R17, !P4 ;  /* 0x0000001117117208 */ /* 0x000fe20006000000 */
[----:B--2---:R-:W-:Y:S01]  /*07c0*/  DADD R18, R12, -R18 ;  /* 0x000000000c127229 */ /* 0x004fe20000000812 */
[----:B------:R-:W-:Y:S02]  /*07d0*/  @!P4 IADD3 R26, PT, PT, R25, 0x4, RZ ;  /* 0x00000004191ac810 */ /* 0x000fe40007ffe0ff */
[----:B------:R-:W-:Y:S01]  /*07e0*/  DFMA R20, R20, R20, R14 ;  /* 0x000000141414722b */ /* 0x000fe2000000000e */
[----:B------:R-:W0:Y:S07]  /*07f0*/  LDC.64 R14, c[0x3][R24+0x38] ;  /* 0x00c00e00180e7b82 */ /* 0x000e2e0000000a00 */
[----:B------:R-:W-:Y:S01]  /*0800*/  DFMA R20, R18, R18, R20 ;  /* 0x000000121214722b */ /* 0x000fe20000000014 */
[----:B------:R-:W1:Y:S07]  /*0810*/  LDC.64 R18, c[0x3][R24+0x30] ;  /* 0x00c00c0018127b82 */ /* 0x000e6e0000000a00 */
[----:B------:R-:W-:-:S02]  /*0820*/  DSETP.GEU.AND P5, PT, R16, -R20, PT ;  /* 0x800000141000722a */ /* 0x000fc40003fae000 */
[----:B------:R-:W-:Y:S02]  /*0830*/  DADD R20, -RZ, -R20 ;  /* 0x00000000ff147229 */ /* 0x000fe40000000914 */
[----:B0-----:R-:W-:Y:S01]  /*0840*/  DADD R22, R10, -R14 ;  /* 0x000000000a167229 */ /* 0x001fe2000000080e */
[----:B------:R-:W0:Y:S07]  /*0850*/  LDC.64 R14, c[0x3][R24+0x40] ;  /* 0x00c01000180e7b82 */ /* 0x000e2e0000000a00 */
[----:B------:R-:W-:-:S02]  /*0860*/  FSEL R16, R20, R16, !P5 ;  /* 0x0000001014107208 */ /* 0x000fc40006800000 */
[----:B------:R-:W-:Y:S01]  /*0870*/  @!P5 VIADD R26, R25, 0x5 ;  /* 0x00000005191ad836 */ /* 0x000fe20000000000 */
[----:B------:R-:W-:Y:S01]  /*0880*/  FSEL R17, R21, R17, !P5 ;  /* 0x0000001115117208 */ /* 0x000fe20006800000 */
[----:B-1----:R-:W-:Y:S02]  /*0890*/  DADD R20, R8, -R18 ;  /* 0x0000000008147229 */ /* 0x002fe40000000812 */
[----:B------:R-:W-:Y:S01]  /*08a0*/  DMUL R22, R22, R22 ;  /* 0x0000001616167228 */ /* 0x000fe20000000000 */
[----:B------:R-:W1:Y:S07]  /*08b0*/  LDC.64 R18, c[0x3][R24+0x50] ;  /* 0x00c0140018127b82 */ /* 0x000e6e0000000a00 */
[----:B------:R-:W-:Y:S01]  /*08c0*/  DFMA R22, R20, R20, R22 ;  /* 0x000000141416722b */ /* 0x000fe20000000016 */
[----:B------:R-:W2:Y:S01]  /*08d0*/  LDC.64 R20, c[0x3][R24+0x48] ;  /* 0x00c0120018147b82 */ /* 0x000ea20000000a00 */
[----:B0-----:R-:W-:-:S08]  /*08e0*/  DADD R14, R12, -R14 ;  /* 0x000000000c0e7229 */ /* 0x001fd0000000080e */
[----:B------:R-:W-:Y:S02]  /*08f0*/  DFMA R22, R14, R14, R22 ;  /* 0x0000000e0e16722b */ /* 0x000fe40000000016 */
[----:B------:R0:W3:Y:S01]  /*0900*/  LDC.64 R14, c[0x3][R24+0x58] ;  /* 0x00c01600180e7b82 */ /* 0x0000e20000000a00 */
[----:B-1----:R-:W-:-:S05]  /*0910*/  DADD R18, R10, -R18 ;  /* 0x000000000a127229 */ /* 0x002fca0000000812 */
[----:B------:R-:W-:Y:S02]  /*0920*/  DSETP.GEU.AND P6, PT, R16, -R22, PT ;  /* 0x800000161000722a */ /* 0x000fe40003fce000 */
[----:B--2---:R-:W-:Y:S01]  /*0930*/  DADD R20, R8, -R20 ;  /* 0x0000000008147229 */ /* 0x004fe20000000814 */
[----:B0-----:R-:W-:Y:S01]  /*0940*/  IADD3 R24, PT, PT, R24, 0xc0, RZ ;  /* 0x000000c018187810 */ /* 0x001fe20007ffe0ff */
[----:B------:R-:W-:Y:S02]  /*0950*/  DMUL R18, R18, R18 ;  /* 0x0000001212127228 */ /* 0x000fe40000000000 */
[----:B------:R-:W-:-:S06]  /*0960*/  DADD R22, -RZ, -R22 ;  /* 0x00000000ff167229 */ /* 0x000fcc0000000916 */
[----:B------:R-:W-:Y:S02]  /*0970*/  DFMA R18, R20, R20, R18 ;  /* 0x000000141412722b */ /* 0x000fe40000000012 */
[----:B------:R-:W-:Y:S01]  /*0980*/  @!P6 VIADD R26, R25, 0x6 ;  /* 0x00000006191ae836 */ /* 0x000fe20000000000 */
[----:B---3--:R-:W-:-:S08]  /*0990*/  DADD R14, R12, -R14 ;  /* 0x000000000c0e7229 */ /* 0x008fd0000000080e */
[----:B------:R-:W-:Y:S01]  /*09a0*/  DFMA R18, R14, R14, R18 ;  /* 0x0000000e0e12722b */ /* 0x000fe20000000012 */
[----:B------:R-:W-:Y:S02]  /*09b0*/  FSEL R14, R22, R16, !P6 ;  /* 0x00000010160e7208 */ /* 0x000fe40007000000 */
[----:B------:R-:W-:-:S06]  /*09c0*/  FSEL R15, R23, R17, !P6 ;  /* 0x00000011170f7208 */ /* 0x000fcc0007000000 */
[--C-:B------:R-:W-:Y:S02]  /*09d0*/  DSETP.GEU.AND P1, PT, R14, -R18.reuse, PT ;  /* 0x800000120e00722a */ /* 0x100fe40003f2e000 */
[----:B------:R-:W-:-:S10]  /*09e0*/  DADD R18, -RZ, -R18 ;  /* 0x00000000ff127229 */ /* 0x000fd40000000912 */
[----:B------:R-:W-:Y:S02]  /*09f0*/  FSEL R14, R18, R14, !P1 ;  /* 0x0000000e120e7208 */ /* 0x000fe40004800000 */
[----:B------:R-:W-:Y:S01]  /*0a00*/  @!P1 VIADD R26, R25, 0x7 ;  /* 0x00000007191a9836 */ /* 0x000fe20000000000 */
[----:B------:R-:W-:Y:S01]  /*0a10*/  FSEL R15, R19, R15, !P1 ;  /* 0x0000000f130f7208 */ /* 0x000fe20004800000 */
[----:B------:R-:W-:-:S05]  /*0a20*/  VIADD R25, R25, 0x8 ;  /* 0x0000000819197836 */ /* 0x000fca0000000000 */
[----:B------:R-:W-:-:S13]  /*0a30*/  ISETP.NE.AND P2, PT, R25, UR4, PT ;  /* 0x0000000419007c0c */ /* 0x000fda000bf45270 */
[----:B------:R-:W-:Y:S05]  /*0a40*/  @P2 BRA `(.L_x_4) ;  /* 0xfffffff800302947 */ /* 0x000fea000383ffff */
[----:B------:R-:W-:-:S07]  /*0a50*/  IMAD.U32 R25, RZ, RZ, UR4 ;  /* 0x00000004ff197e24 */ /* 0x000fce000f8e00ff */
.L_x_3:
[----:B------:R-:W-:-:S09]  /*0a60*/  UISETP.NE.AND UP0, UPT, UR5, URZ, UPT ;  /* 0x000000ff0500728c */ /* 0x000fd2000bf05270 */
[----:B------:R-:W-:Y:S05]  /*0a70*/  BRA.U !UP0, `(.L_x_5) ;  /* 0x0000000508b87547 */ /* 0x000fea000b800000 */
[----:B------:R-:W-:-:S04]  /*0a80*/  UIADD3 UR6, UPT, UPT, UR5, -0x1, URZ ;  /* 0xffffffff05067890 */ /* 0x000fc8000fffe0ff */
[----:B------:R-:W-:-:S09]  /*0a90*/  UISETP.GE.U32.AND UP0, UPT, UR6, 0x3, UPT ;  /* 0x000000030600788c */ /* 0x000fd2000bf06070 */
[----:B------:R-:W-:Y:S05]  /*0aa0*/  BRA.U !UP0, `(.L_x_6) ;  /* 0x0000000108e87547 */ /* 0x000fea000b800000 */
[----:B------:R-:W-:-:S04]  /*0ab0*/  IMAD R24, R25, 0x18, RZ ;  /* 0x0000001819187824 */ /* 0x000fc800078e02ff */
[----:B0-----:R-:W2:Y:S08]  /*0ac0*/  LDC.64 R16, c[0x3][R24+0x8] ;  /* 0x00c0020018107b82 */ /* 0x001eb00000000a00 */
[----:B------:R-:W0:Y:S08]  /*0ad0*/  LDC.64 R20, c[0x3][R24] ;  /* 0x00c0000018147b82 */ /* 0x000e300000000a00 */
[----:B------:R-:W3:Y:S01]  /*0ae0*/  LDC.64 R18, c[0x3][R24+0x10] ;  /* 0x00c0040018127b82 */ /* 0x000ee20000000a00 */
[----:B--2---:R-:W-:-:S07]  /*0af0*/  DADD R16, R10, -R16 ;  /* 0x000000000a107229 */ /* 0x004fce0000000810 */
[----:B------:R-:W1:Y:S01]  /*0b00*/  LDC.64 R22, c[0x3][R24+0x30] ;  /* 0x00c00c0018167b82 */ /* 0x000e620000000a00 */
[----:B0-----:R-:W-:Y:S02]  /*0b10*/  DADD R20, R8, -R20 ;  /* 0x0000000008147229 */ /* 0x001fe40000000814 */
[----:B------:R-:W-:Y:S02]  /*0b20*/  DMUL R16, R16, R16 ;  /* 0x0000001010107228 */ /* 0x000fe40000000000 */
[----:B---3--:R-:W-:-:S06]  /*0b30*/  DADD R18, R12, -R18 ;  /* 0x000000000c127229 */ /* 0x008fcc0000000812 */
[----:B------:R-:W-:Y:S02]  /*0b40*/  DFMA R16, R20, R20, R16 ;  /* 0x000000141410722b */ /* 0x000fe40000000010 */
[----:B-1----:R-:W-:-:S06]  /*0b50*/  DADD R22, R8, -R22 ;  /* 0x0000000008167229 */ /* 0x002fcc0000000816 */
        /* <DEDUP_REMOVED lines=15> */
[----:B------:R-:W-:-:S02]  /*0c50*/  DFMA R16, R18, R18, R16 ;  /* 0x000000121210722b */ /* 0x000fc40000000010 */
[----:B------:R-:W1:Y:S06]  /*0c60*/  LDC.64 R18, c[0x3][R24+0x40] ;  /* 0x00c0100018127b82 */ /* 0x000e6c0000000a00 */
[--C-:B------:R-:W-:Y:S02]  /*0c70*/  DSETP.GEU.AND P2, PT, R14, -R16.reuse, PT ;  /* 0x800000100e00722a */ /* 0x100fe40003f4e000 */
[----:B------:R-:W-:Y:S02]  /*0c80*/  DADD R16, -RZ, -R16 ;  /* 0x00000000ff107229 */ /* 0x000fe40000000910 */
[----:B0-----:R-:W-:-:S08]  /*0c90*/  DADD R20, R10, -R20 ;  /* 0x000000000a147229 */ /* 0x001fd00000000814 */
[----:B------:R-:W-:Y:S02]  /*0ca0*/  FSEL R14, R16, R14, !P2 ;  /* 0x0000000e100e7208 */ /* 0x000fe40005000000 */
[----:B------:R-:W-:Y:S01]  /*0cb0*/  FSEL R15, R17, R15, !P2 ;  /* 0x0000000f110f7208 */ /* 0x000fe20005000000 */
[----:B------:R-:W-:Y:S01]  /*0cc0*/  @!P2 VIADD R26, R25, 0x1 ;  /* 0x00000001191aa836 */ /* 0x000fe20000000000 */
[----:B------:R-:W0:Y:S01]  /*0cd0*/  LDC.64 R16, c[0x3][R24+0x50] ;  /* 0x00c0140018107b82 */ /* 0x000e220000000a00 */
[----:B------:R-:W-:Y:S02]  /*0ce0*/  DMUL R20, R20, R20 ;  /* 0x0000001414147228 */ /* 0x000fe40000000000 */
[----:B-1----:R-:W-:-:S06]  /*0cf0*/  DADD R18, R12, -R18 ;  /* 0x000000000c127229 */ /* 0x002fcc0000000812 */
[----:B------:R-:W-:Y:S02]  /*0d00*/  DFMA R22, R22, R22, R20 ;  /* 0x000000161616722b */ /* 0x000fe40000000014 */
[----:B------:R-:W1:Y:S06]  /*0d10*/  LDC.64 R20, c[0x3][R24+0x48] ;  /* 0x00c0120018147b82 */ /* 0x000e6c0000000a00 */
[----:B------:R-:W-:Y:S02]  /*0d20*/  DFMA R22, R18, R18, R22 ;  /* 0x000000121216722b */ /* 0x000fe40000000016 */
[----:B------:R-:W2:Y:S01]  /*0d30*/  LDC.64 R18, c[0x3][R24+0x58] ;  /* 0x00c0160018127b82 */ /* 0x000ea20000000a00 */
[----:B0-----:R-:W-:-:S05]  /*0d40*/  DADD R16, R10, -R16 ;  /* 0x000000000a107229 */ /* 0x001fca0000000810 */
[--C-:B------:R-:W-:Y:S02]  /*0d50*/  DSETP.GEU.AND P3, PT, R14, -R22.reuse, PT ;  /* 0x800000160e00722a */ /* 0x100fe40003f6e000 */
[----:B------:R-:W-:Y:S02]  /*0d60*/  DADD R22, -RZ, -R22 ;  /* 0x00000000ff167229 */ /* 0x000fe40000000916 */
[----:B------:R-:W-:Y:S02]  /*0d70*/  DMUL R16, R16, R16 ;  /* 0x0000001010107228 */ /* 0x000fe40000000000 */
[----:B-1----:R-:W-:-:S06]  /*0d80*/  DADD R20, R8, -R20 ;  /* 0x0000000008147229 */ /* 0x002fcc0000000814 */
[----:B------:R-:W-:Y:S02]  /*0d90*/  FSEL R14, R22, R14, !P3 ;  /* 0x0000000e160e7208 */ /* 0x000fe40005800000 */
[----:B------:R-:W-:Y:S01]  /*0da0*/  FSEL R15, R23, R15, !P3 ;  /* 0x0000000f170f7208 */ /* 0x000fe20005800000 */
[----:B------:R-:W-:Y:S01]  /*0db0*/  @!P3 VIADD R26, R25, 0x2 ;  /* 0x00000002191ab836 */ /* 0x000fe20000000000 */
[----:B------:R-:W-:Y:S02]  /*0dc0*/  DFMA R16, R20, R20, R16 ;  /* 0x000000141410722b */ /* 0x000fe40000000010 */
[----:B--2---:R-:W-:-:S08]  /*0dd0*/  DADD R18, R12, -R18 ;  /* 0x000000000c127229 */ /* 0x004fd00000000812 */
[----:B------:R-:W-:-:S08]  /*0de0*/  DFMA R16, R18, R18, R16 ;  /* 0x000000121210722b */ /* 0x000fd00000000010 */
[--C-:B------:R-:W-:Y:S02]  /*0df0*/  DSETP.GEU.AND P4, PT, R14, -R16.reuse, PT ;  /* 0x800000100e00722a */ /* 0x100fe40003f8e000 */
[----:B------:R-:W-:-:S10]  /*0e00*/  DADD R16, -RZ, -R16 ;  /* 0x00000000ff107229 */ /* 0x000fd40000000910 */
[----:B------:R-:W-:Y:S02]  /*0e10*/  FSEL R14, R16, R14, !P4 ;  /* 0x0000000e100e7208 */ /* 0x000fe40006000000 */
[----:B------:R-:W-:Y:S01]  /*0e20*/  @!P4 VIADD R26, R25, 0x3 ;  /* 0x00000003191ac836 */ /* 0x000fe20000000000 */
[----:B------:R-:W-:Y:S02]  /*0e30*/  FSEL R15, R17, R15, !P4 ;  /* 0x0000000f110f7208 */ /* 0x000fe40006000000 */
[----:B------:R-:W-:-:S07]  /*0e40*/  IADD3 R25, PT, PT, R25, 0x4, RZ ;  /* 0x0000000419197810 */ /* 0x000fce0007ffe0ff */
.L_x_6:
[----:B0-----:R-:W-:-:S13]  /*0e50*/  LOP3.LUT P1, R16, R4, 0x3, RZ, 0xc0, !PT ;  /* 0x0000000304107812 */ /* 0x001fda000782c0ff */
[----:B------:R-:W-:Y:S05]  /*0e60*/  @!P1 BRA `(.L_x_5) ;  /* 0x0000000000bc9947 */ /* 0x000fea0003800000 */
[----:B------:R-:W-:Y:S02]  /*0e70*/  ISETP.NE.AND P1, PT, R16, 0x1, PT ;  /* 0x000000011000780c */ /* 0x000fe40003f25270 */
[----:B------:R-:W-:-:S04]  /*0e80*/  LOP3.LUT R4, R4, 0x1, RZ, 0xc0, !PT ;  /* 0x0000000104047812 */ /* 0x000fc800078ec0ff */
[----:B------:R-:W-:-:S07]  /*0e90*/  ISETP.NE.U32.AND P2, PT, R4, 0x1, PT ;  /* 0x000000010400780c */ /* 0x000fce0003f45070 */
[----:B------:R-:W-:Y:S06]  /*0ea0*/  @!P1 BRA `(.L_x_7) ;  /* 0x0000000000789947 */ /* 0x000fec0003800000 */
[----:B------:R-:W-:-:S04]  /*0eb0*/  IMAD R4, R25, 0x18, RZ ;  /* 0x0000001819047824 */ /* 0x000fc800078e02ff */
[----:B------:R-:W2:Y:S08]  /*0ec0*/  LDC.64 R22, c[0x3][R4+0x8] ;  /* 0x00c0020004167b82 */ /* 0x000eb00000000a00 */
[----:B------:R-:W0:Y:S08]  /*0ed0*/  LDC.64 R16, c[0x3][R4] ;  /* 0x00c0000004107b82 */ /* 0x000e300000000a00 */
[----:B------:R-:W1:Y:S01]  /*0ee0*/  LDC.64 R20, c[0x3][R4+0x20] ;  /* 0x00c0080004147b82 */ /* 0x000e620000000a00 */
[----:B--2---:R-:W-:-:S07]  /*0ef0*/  DADD R22, R10, -R22 ;  /* 0x000000000a167229 */ /* 0x004fce0000000816 */
[----:B------:R-:W3:Y:S01]  /*0f00*/  LDC.64 R28, c[0x3][R4+0x10] ;  /* 0x00c00400041c7b82 */ /* 0x000ee20000000a00 */
[----:B0-----:R-:W-:-:S07]  /*0f10*/  DADD R16, R8, -R16 ;  /* 0x0000000008107229 */ /* 0x001fce0000000810 */
[----:B------:R-:W0:Y:S01]  /*0f20*/  LDC.64 R18, c[0x3][R4+0x28] ;  /* 0x00c00a0004127b82 */ /* 0x000e220000000a00 */
[----:B------:R-:W-:Y:S02]  /*0f30*/  DMUL R22, R22, R22 ;  /* 0x0000001616167228 */ /* 0x000fe40000000000 */
[----:B-1----:R-:W-:-:S06]  /*0f40*/  DADD R20, R10, -R20 ;  /* 0x000000000a147229 */ /* 0x002fcc0000000814 */
[----:B------:R-:W-:Y:S01]  /*0f50*/  DFMA R22, R16, R16, R22 ;  /* 0x000000101016722b */ /* 0x000fe20000000016 */
[----:B------:R-:W1:Y:S01]  /*0f60*/  LDC.64 R16, c[0x3][R4+0x18] ;  /* 0x00c0060004107b82 */ /* 0x000e620000000a00 */
[----:B------:R-:W-:Y:S02]  /*0f70*/  DMUL R20, R20, R20 ;  /* 0x0000001414147228 */ /* 0x000fe40000000000 */
[C---:B---3--:R-:W-:Y:S02]  /*0f80*/  DADD R28, R12.reuse, -R28 ;  /* 0x000000000c1c7229 */ /* 0x048fe4000000081c */
[----:B0-----:R-:W-:-:S06]  /*0f90*/  DADD R18, R12, -R18 ;  /* 0x000000000c127229 */ /* 0x001fcc0000000812 */
[----:B------:R-:W-:-:S08]  /*0fa0*/  DFMA R22, R28, R28, R22 ;  /* 0x0000001c1c16722b */ /* 0x000fd00000000016 */
[----:B------:R-:W-:Y:S02]  /*0fb0*/  DSETP.GEU.AND P1, PT, R14, -R22, PT ;  /* 0x800000160e00722a */ /* 0x000fe40003f2e000 */
[----:B-1----:R-:W-:-:S04]  /*0fc0*/  DADD R16, R8, -R16 ;  /* 0x0000000008107229 */ /* 0x002fc80000000810 */
[----:B------:R-:W-:-:S04]  /*0fd0*/  SEL R26, R25, R26, !P1 ;  /* 0x0000001a191a7207 */ /* 0x000fc80004800000 */
[----:B------:R-:W-:Y:S02]  /*0fe0*/  DFMA R20, R16, R16, R20 ;  /* 0x000000101014722b */ /* 0x000fe40000000014 */
[----:B------:R-:W-:-:S06]  /*0ff0*/  DADD R16, -RZ, -R22 ;  /* 0x00000000ff107229 */ /* 0x000fcc0000000916 */
[----:B------:R-:W-:-:S04]  /*1000*/  DFMA R20, R18, R18, R20 ;  /* 0x000000121214722b */ /* 0x000fc80000000014 */
[----:B------:R-:W-:Y:S02]  /*1010*/  FSEL R14, R16, R14, !P1 ;  /* 0x0000000e100e7208 */ /* 0x000fe40004800000 */
[----:B------:R-:W-:-:S06]  /*1020*/  FSEL R15, R17, R15, !P1 ;  /* 0x0000000f110f7208 */ /* 0x000fcc0004800000 */
[--C-:B------:R-:W-:Y:S02]  /*1030*/  DSETP.GEU.AND P3, PT, R14, -R20.reuse, PT ;  /* 0x800000140e00722a */ /* 0x100fe40003f6e000 */
[----:B------:R-:W-:-:S10]  /*1040*/  DADD R20, -RZ, -R20 ;  /* 0x00000000ff147229 */ /* 0x000fd40000000914 */
[----:B------:R-:W-:Y:S02]  /*1050*/  FSEL R14, R20, R14, !P3 ;  /* 0x0000000e140e7208 */ /* 0x000fe40005800000 */
[----:B------:R-:W-:Y:S01]  /*1060*/  @!P3 VIADD R26, R25, 0x1 ;  /* 0x00000001191ab836 */ /* 0x000fe20000000000 */
[----:B------:R-:W-:Y:S01]  /*1070*/  FSEL R15, R21, R15, !P3 ;  /* 0x0000000f150f7208 */ /* 0x000fe20005800000 */
[----:B------:R-:W-:-:S07]  /*1080*/  VIADD R25, R25, 0x2 ;  /* 0x0000000219197836 */ /* 0x000fce0000000000 */
.L_x_7:
[----:B------:R-:W-:Y:S05]  /*1090*/  @P2 BRA `(.L_x_5) ;  /* 0x0000000000302947 */ /* 0x000fea0003800000 */
[----:B------:R-:W-:-:S04]  /*10a0*/  IMAD R4, R25, 0x18, RZ ;  /* 0x0000001819047824 */ /* 0x000fc800078e02ff */
[----:B------:R-:W2:Y:S08]  /*10b0*/  LDC.64 R20, c[0x3][R4+0x8] ;  /* 0x00c0020004147b82 */ /* 0x000eb00000000a00 */
[----:B------:R-:W0:Y:S08]  /*10c0*/  LDC.64 R18, c[0x3][R4] ;  /* 0x00c0000004127b82 */ /* 0x000e300000000a00 */
[----:B------:R-:W3:Y:S01]  /*10d0*/  LDC.64 R16, c[0x3][R4+0x10] ;  /* 0x00c0040004107b82 */ /* 0x000ee20000000a00 */
[----:B--2---:R-:W-:-:S02]  /*10e0*/  DADD R20, R10, -R20 ;  /* 0x000000000a147229 */ /* 0x004fc40000000814 */
[----:B0-----:R-:W-:-:S06]  /*10f0*/  DADD R18, R8, -R18 ;  /* 0x0000000008127229 */ /* 0x001fcc0000000812 */
[----:B------:R-:W-:Y:S02]  /*1100*/  DMUL R20, R20, R20 ;  /* 0x0000001414147228 */ /* 0x000fe40000000000 */
[----:B---3--:R-:W-:-:S06]  /*1110*/  DADD R16, R12, -R16 ;  /* 0x000000000c107229 */ /* 0x008fcc0000000810 */
[----:B------:R-:W-:-:S08]  /*1120*/  DFMA R20, R18, R18, R20 ;  /* 0x000000121214722b */ /* 0x000fd00000000014 */
[----:B------:R-:W-:-:S08]  /*1130*/  DFMA R20, R16, R16, R20 ;  /* 0x000000101014722b */ /* 0x000fd00000000014 */
[----:B------:R-:W-:-:S06]  /*1140*/  DSETP.GEU.AND P1, PT, R14, -R20, PT ;  /* 0x800000140e00722a */ /* 0x000fcc0003f2e000 */
[----:B------:R-:W-:-:S08]  /*1150*/  SEL R26, R25, R26, !P1 ;  /* 0x0000001a191a7207 */ /* 0x000fd00004800000 */
.L_x_5:
[----:B------:R1:W-:Y:S01]  /*1160*/  STG.E.U8 desc[UR8][R6.64+0x3], R26 ;  /* 0x0000031a06007986 */ /* 0x0003e2000c101108 */
[----:B------:R-:W-:Y:S05]  /*1170*/  @!P0 BRA `(.L_x_8) ;  /* 0xfffffff0000c8947 */ /* 0x000fea000383ffff */
.L_x_2:
[----:B------:R-:W-:Y:S05]  /*1180*/  BSYNC.RECONVERGENT B0 ;  /* 0x0000000000007941 */ /* 0x000fea0003800200 */
.L_x_1:
[----:B------:R-:W4:Y:S01]  /*1190*/  LDCU UR6, c[0x0][0x370] ;  /* 0x00006e00ff0677ac */ /* 0x000f220008000800 */
[----:B------:R-:W4:Y:S01]  /*11a0*/  LDC R2, c[0x0][0x360] ;  /* 0x0000d800ff027b82 */ /* 0x000f220000000800 */
[----:B------:R-:W5:Y:S01]  /*11b0*/  LDCU UR7, c[0x0][0x388] ;  /* 0x00007100ff0777ac */ /* 0x000f620008000800 */
[----:B----4-:R-:W-:-:S05]  /*11c0*/  IMAD R5, R2, UR6, R5 ;  /* 0x0000000602057c24 */ /* 0x010fca000f8e0205 */
[----:B-----5:R-:W-:-:S13]  /*11d0*/  ISETP.GE.AND P0, PT, R5, UR7, PT ;  /* 0x0000000705007c0c */ /* 0x020fda000bf06270 */
[----:B------:R-:W-:Y:S05]  /*11e0*/  @!P0 BRA `(.L_x_9) ;  /* 0xffffffec00dc8947 */ /* 0x000fea000383ffff */
[----:B------:R-:W-:Y:S05]  /*11f0*/  EXIT ;  /* 0x000000000000794d */ /* 0x000fea0003800000 */
.L_x_0:
[----:B------:R-:W0:Y:S01]  /*1200*/  I2F.U32.RP R8, R3 ;  /* 0x0000000300087306 */ /* 0x000e220000209000 */
[----:B------:R-:W1:Y:S01]  /*1210*/  LDCU UR4, c[0x0][0x38c] ;  /* 0x00007180ff0477ac */ /* 0x000e620008000800 */
[----:B------:R-:W-:Y:S01]  /*1220*/  IMAD.IADD R4, R0, 0x1, R3 ;  /* 0x0000000100047824 */ /* 0x000fe200078e0203 */
[----:B------:R-:W-:Y:S01]  /*1230*/  IADD3 R11, PT, PT, RZ, -R3, RZ ;  /* 0x80000003ff0b7210 */ /* 0x000fe20007ffe0ff */
[----:B------:R-:W-:Y:S01]  /*1240*/  IMAD.MOV.U32 R6, RZ, RZ, RZ ;  /* 0x000000ffff067224 */ /* 0x000fe200078e00ff */
[----:B------:R-:W-:-:S03]  /*1250*/  ISETP.NE.U32.AND P2, PT, R3, RZ, PT ;  /* 0x000000ff0300720c */ /* 0x000fc60003f45070 */
[----:B0-----:R-:W0:Y:S01]  /*1260*/  MUFU.RCP R8, R8 ;  /* 0x0000000800087308 */ /* 0x001e220000001000 */
[C---:B-1----:R-:W-:Y:S02]  /*1270*/  ISETP.GE.AND P0, PT, R4.reuse, UR4, PT ;  /* 0x0000000404007c0c */ /* 0x042fe4000bf06270 */
[----:B------:R-:W-:Y:S01]  /*1280*/  VIMNMX R9, PT, PT, R4, UR4, !PT ;  /* 0x0000000404097c48 */ /* 0x000fe2000ffe0100 */
[----:B------:R-:W1:Y:S01]  /*1290*/  LDCU UR4, c[0x0][0x388] ;  /* 0x00007100ff0477ac */ /* 0x000e620008000800 */
[----:B------:R-:W-:Y:S01]  /*12a0*/  SEL R10, RZ, 0x1, P0 ;  /* 0x00000001ff0a7807 */ /* 0x000fe20000000000 */
[----:B0-----:R-:W-:Y:S02]  /*12b0*/  VIADD R7, R8, 0xffffffe ;  /* 0x0ffffffe08077836 */ /* 0x001fe40000000000 */
[----:B------:R-:W-:-:S04]  /*12c0*/  IMAD.IADD R8, R3, 0x1, R4 ;  /* 0x0000000103087824 */ /* 0x000fc800078e0204 */
[----:B------:R-:W0:Y:S01]  /*12d0*/  F2I.FTZ.U32.TRUNC.NTZ R7, R7 ;  /* 0x0000000700077305 */ /* 0x000e22000021f000 */
[----:B------:R-:W-:Y:S02]  /*12e0*/  IMAD.IADD R20, R3, 0x1, R8 ;  /* 0x0000000103147824 */ /* 0x000fe400078e0208 */
[----:B0-----:R-:W-:-:S04]  /*12f0*/  IMAD R11, R11, R7, RZ ;  /* 0x000000070b0b7224 */ /* 0x001fc800078e02ff */
[----:B------:R-:W-:Y:S01]  /*1300*/  IMAD.HI.U32 R11, R7, R11, R6 ;  /* 0x0000000b070b7227 */ /* 0x000fe200078e0006 */
[----:B------:R-:W-:-:S05]  /*1310*/  IADD3 R6, PT, PT, R9, -R4, -R10 ;  /* 0x8000000409067210 */ /* 0x000fca0007ffe80a */
[----:B------:R-:W-:-:S04]  /*1320*/  IMAD.HI.U32 R9, R11, R6, RZ ;  /* 0x000000060b097227 */ /* 0x000fc800078e00ff */
[----:B------:R-:W-:-:S04]  /*1330*/  IMAD.MOV R7, RZ, RZ, -R9 ;  /* 0x000000ffff077224 */ /* 0x000fc800078e0a09 */
[----:B------:R-:W-:-:S05]  /*1340*/  IMAD R6, R3, R7, R6 ;  /* 0x0000000703067224 */ /* 0x000fca00078e0206 */
[----:B------:R-:W-:-:S13]  /*1350*/  ISETP.GE.U32.AND P0, PT, R6, R3, PT ;  /* 0x000000030600720c */ /* 0x000fda0003f06070 */
[----:B------:R-:W-:Y:S01]  /*1360*/  @P0 IADD3 R6, PT, PT, -R3, R6, RZ ;  /* 0x0000000603060210 */ /* 0x000fe20007ffe1ff */
[----:B------:R-:W-:-:S03]  /*1370*/  @P0 VIADD R9, R9, 0x1 ;  /* 0x0000000109090836 */ /* 0x000fc60000000000 */
[----:B------:R-:W-:-:S13]  /*1380*/  ISETP.GE.U32.AND P1, PT, R6, R3, PT ;  /* 0x000000030600720c */ /* 0x000fda0003f26070 */
[----:B------:R-:W-:Y:S01]  /*1390*/  @P1 VIADD R9, R9, 0x1 ;  /* 0x0000000109091836 */ /* 0x000fe20000000000 */
[----:B------:R-:W-:-:S04]  /*13a0*/  @!P2 LOP3.LUT R9, RZ, R3, RZ, 0x33, !PT ;  /* 0x00000003ff09a212 */ /* 0x000fc800078e33ff */
[----:B------:R-:W-:-:S04]  /*13b0*/  IADD3 R9, PT, PT, R10, R9, RZ ;  /* 0x000000090a097210 */ /* 0x000fc80007ffe0ff */
[----:B-1----:R-:W-:-:S07]  /*13c0*/  LOP3.LUT R21, R9, 0x3, RZ, 0xc0, !PT ;  /* 0x0000000309157812 */ /* 0x002fce00078ec0ff */
.L_x_15:
[----:B0-----:R-:W0:Y:S01]  /*13d0*/  LDC R19, c[0x0][0x38c] ;  /* 0x0000e300ff137b82 */ /* 0x001e220000000800 */
[----:B------:R-:W-:Y:S01]  /*13e0*/  BSSY.RECONVERGENT B0, `(.L_x_10) ;  /* 0x000002e000007945 */ /* 0x000fe20003800200 */
[----:B0-----:R-:W-:-:S13]  /*13f0*/  ISETP.GE.AND P0, PT, R0, R19, PT ;  /* 0x000000130000720c */ /* 0x001fda0003f06270 */
[----:B-12---:R-:W-:Y:S05]  /*1400*/  @P0 BRA `(.L_x_11) ;  /* 0x0000000000ac0947 */ /* 0x006fea0003800000 */
[----:B------:R-:W0:Y:S01]  /*1410*/  LDC.64 R6, c[0x0][0x380] ;  /* 0x0000e000ff067b82 */ /* 0x000e220000000a00 */
[----:B------:R-:W-:Y:S01]  /*1420*/  ISETP.NE.AND P0, PT, R21, 0x3, PT ;  /* 0x000000031500780c */ /* 0x000fe20003f05270 */
[----:B------:R-:W-:Y:S01]  /*1430*/  BSSY.RECONVERGENT B1, `(.L_x_12) ;  /* 0x0000015000017945 */ /* 0x000fe20003800200 */
[----:B------:R-:W-:Y:S01]  /*1440*/  ISETP.GE.U32.AND P1, PT, R9, 0x3, PT ;  /* 0x000000030900780c */ /* 0x000fe20003f26070 */
[----:B------:R-:W-:-:S10]  /*1450*/  IMAD.MOV.U32 R18, RZ, RZ, R0 ;  /* 0x000000ffff127224 */ /* 0x000fd400078e0000 */
[----:B------:R-:W-:Y:S05]  /*1460*/  @!P0 BRA `(.L_x_13) ;  /* 0x0000000000448947 */ /* 0x000fea0003800000 */
[----:B------:R-:W1:Y:S01]  /*1470*/  LDC R15, c[0x0][0x388] ;  /* 0x0000e200ff0f7b82 */ /* 0x000e620000000800 */
[----:B------:R-:W-:Y:S01]  /*1480*/  ISETP.NE.AND P0, PT, R21, RZ, PT ;  /* 0x000000ff1500720c */ /* 0x000fe20003f05270 */
[----:B------:R-:W-:-:S06]  /*1490*/  IMAD.MOV.U32 R18, RZ, RZ, R4 ;  /* 0x000000ffff127224 */ /* 0x000fcc00078e0004 */
[----:B------:R-:W2:Y:S01]  /*14a0*/  LDC.64 R10, c[0x0][0x380] ;  /* 0x0000e000ff0a7b82 */ /* 0x000ea20000000a00 */
[----:B-1----:R-:W-:-:S04]  /*14b0*/  IMAD R13, R0, R15, R5 ;  /* 0x0000000f000d7224 */ /* 0x002fc800078e0205 */
[----:B--2---:R-:W-:-:S05]  /*14c0*/  IMAD.WIDE R12, R13, 0x4, R10 ;  /* 0x000000040d0c7825 */ /* 0x004fca00078e020a */
[----:B------:R1:W-:Y:S01]  /*14d0*/  STG.E.U8 desc[UR8][R12.64+0x3], RZ ;  /* 0x000003ff0c007986 */ /* 0x0003e2000c101108 */
[----:B------:R-:W-:Y:S05]  /*14e0*/  @!P0 BRA `(.L_x_13) ;  /* 0x0000000000248947 */ /* 0x000fea0003800000 */
[----:B------:R-:W-:Y:S01]  /*14f0*/  ISETP.NE.AND P0, PT, R21, 0x1, PT ;  /* 0x000000011500780c */ /* 0x000fe20003f05270 */
[----:B-1----:R-:W-:Y:S01]  /*1500*/  IMAD R13, R4, R15, R5 ;  /* 0x0000000f040d7224 */ /* 0x002fe200078e0205 */
[----:B------:R-:W-:-:S03]  /*1510*/  MOV R18, R8 ;  /* 0x0000000800127202 */ /* 0x000fc60000000f00 */
[----:B------:R-:W-:-:S05]  /*1520*/  IMAD.WIDE R12, R13, 0x4, R10 ;  /* 0x000000040d0c7825 */ /* 0x000fca00078e020a */
[----:B------:R2:W-:Y:S03]  /*1530*/  STG.E.U8 desc[UR8][R12.64+0x3], RZ ;  /* 0x000003ff0c007986 */ /* 0x0005e6000c101108 */
[----:B------:R-:W-:Y:S02]  /*1540*/  @P0 IMAD R15, R8, R15, R5 ;  /* 0x0000000f080f0224 */ /* 0x000fe400078e0205 */
[----:B------:R-:W-:Y:S02]  /*1550*/  @P0 IMAD.MOV.U32 R18, RZ, RZ, R20 ;  /* 0x000000ffff120224 */ /* 0x000fe400078e0014 */
[----:B------:R-:W-:-:S05]  /*1560*/  @P0 IMAD.WIDE R10, R15, 0x4, R10 ;  /* 0x000000040f0a0825 */ /* 0x000fca00078e020a */
[----:B------:R2:W-:Y:S02]  /*1570*/  @P0 STG.E.U8 desc[UR8][R10.64+0x3], RZ ;  /* 0x000003ff0a000986 */ /* 0x0005e4000c101108 */
.L_x_13:
[----:B------:R-:W-:Y:S05]  /*1580*/  BSYNC.RECONVERGENT B1 ;  /* 0x0000000000017941 */ /* 0x000fea0003800200 */
.L_x_12:
[----:B------:R-:W-:Y:S05]  /*1590*/  @!P1 BRA `(.L_x_11) ;  /* 0x0000000000489947 */ /* 0x000fea0003800000 */
.L_x_14:
[C---:B--2---:R-:W-:Y:S02]  /*15a0*/  IMAD.IADD R10, R3.reuse, 0x1, R18 ;  /* 0x00000001030a7824 */ /* 0x044fe400078e0212 */
[--C-:B------:R-:W-:Y:S02]  /*15b0*/  IMAD R11, R18, UR4, R5.reuse ;  /* 0x00000004120b7c24 */ /* 0x100fe4000f8e0205 */
[C---:B-1----:R-:W-:Y:S02]  /*15c0*/  IMAD.IADD R12, R3.reuse, 0x1, R10 ;  /* 0x00000001030c7824 */ /* 0x042fe400078e020a */
[--C-:B------:R-:W-:Y:S02]  /*15d0*/  IMAD R13, R10, UR4, R5.reuse ;  /* 0x000000040a0d7c24 */ /* 0x100fe4000f8e0205 */
[----:B------:R-:W-:Y:S01]  /*15e0*/  IMAD R15, R12, UR4, R5 ;  /* 0x000000040c0f7c24 */ /* 0x000fe2000f8e0205 */
[----:B------:R-:W-:Y:S01]  /*15f0*/  IADD3 R22, PT, PT, R3, R12, RZ ;  /* 0x0000000c03167210 */ /* 0x000fe20007ffe0ff */
[----:B0-----:R-:W-:-:S04]  /*1600*/  IMAD.WIDE R10, R11, 0x4, R6 ;  /* 0x000000040b0a7825 */ /* 0x001fc800078e0206 */
[----:B------:R-:W-:Y:S01]  /*1610*/  IMAD R17, R22, UR4, R5 ;  /* 0x0000000416117c24 */ /* 0x000fe2000f8e0205 */
[----:B------:R3:W-:Y:S01]  /*1620*/  STG.E.U8 desc[UR8][R10.64+0x3], RZ ;  /* 0x000003ff0a007986 */ /* 0x0007e2000c101108 */
[----:B------:R-:W-:-:S04]  /*1630*/  IMAD.WIDE R12, R13, 0x4, R6 ;  /* 0x000000040d0c7825 */ /* 0x000fc800078e0206 */
[--C-:B------:R-:W-:Y:S01]  /*1640*/  IMAD.WIDE R14, R15, 0x4, R6.reuse ;  /* 0x000000040f0e7825 */ /* 0x100fe200078e0206 */
[----:B------:R3:W-:Y:S03]  /*1650*/  STG.E.U8 desc[UR8][R12.64+0x3], RZ ;  /* 0x000003ff0c007986 */ /* 0x0007e6000c101108 */
[----:B------:R-:W-:Y:S01]  /*1660*/  IMAD.WIDE R16, R17, 0x4, R6 ;  /* 0x0000000411107825 */ /* 0x000fe200078e0206 */
[----:B------:R3:W-:Y:S03]  /*1670*/  STG.E.U8 desc[UR8][R14.64+0x3], RZ ;  /* 0x000003ff0e007986 */ /* 0x0007e6000c101108 */
[----:B------:R-:W-:Y:S01]  /*1680*/  IMAD.IADD R18, R3, 0x1, R22 ;  /* 0x0000000103127824 */ /* 0x000fe200078e0216 */
[----:B------:R3:W-:Y:S04]  /*1690*/  STG.E.U8 desc[UR8][R16.64+0x3], RZ ;  /* 0x000003ff10007986 */ /* 0x0007e8000c101108 */
[----:B------:R-:W-:-:S13]  /*16a0*/  ISETP.GE.AND P0, PT, R18, R19, PT ;  /* 0x000000131200720c */ /* 0x000fda0003f06270 */
[----:B---3--:R-:W-:Y:S05]  /*16b0*/  @!P0 BRA `(.L_x_14) ;  /* 0xfffffffc00b88947 */ /* 0x008fea000383ffff */
.L_x_11:
[----:B------:R-:W-:Y:S05]  /*16c0*/  BSYNC.RECONVERGENT B0 ;  /* 0x0000000000007941 */ /* 0x000fea0003800200 */
.L_x_10:
[----:B------:R-:W3:Y:S01]  /*16d0*/  LDCU UR5, c[0x0][0x388] ;  /* 0x00007100ff0577ac */ /* 0x000ee20008000800 */
[----:B------:R-:W-:-:S05]  /*16e0*/  IMAD.IADD R5, R2, 0x1, R5 ;  /* 0x0000000102057824 */ /* 0x000fca00078e0205 */
[----:B---3--:R-:W-:-:S13]  /*16f0*/  ISETP.GE.AND P0, PT, R5, UR5, PT ;  /* 0x0000000505007c0c */ /* 0x008fda000bf06270 */
[----:B------:R-:W-:Y:S05]  /*1700*/  @!P0 BRA `(.L_x_15) ;  /* 0xfffffffc00308947 */ /* 0x000fea000383ffff */
[----:B------:R-:W-:Y:S05]  /*1710*/  EXIT ;  /* 0x000000000000794d */ /* 0x000fea0003800000 */
.L_x_16:
[----:B------:R-:W-:-:S00]  /*1720*/  BRA `(.L_x_16) ;  /* 0xfffffffc00fc7947 */ /* 0x000fc0000383ffff */
[----:B------:R-:W-:-:S00]  /*1730*/  NOP ;  /* 0x0000000000007918 */ /* 0x000fc00000000000 */
        /* <DEDUP_REMOVED lines=12> */
.L_x_17:


//--------------------- .nv.shared.reserved.0     --------------------------
	.section	.nv.shared.reserved.0,"aw",@nobits
	.weak		__nv_reservedSMEM_offset_0_alias
	.size		__nv_reservedSMEM_offset_0_alias, 0, 64
	.other		__nv_reservedSMEM_offset_0_alias,@"STO_CUDA_RESERVED_SHARED STV_DEFAULT"
__nv_reservedSMEM_offset_0_alias:
	.zero		0
	.zero		64


//--------------------- .nv.constant0._Z7minDistP6uchar4iii --------------------------
	.section	.nv.constant0._Z7minDistP6uchar4iii,"a",@progbits
	.sectionflags	@""
	.align	4
.nv.constant0._Z7minDistP6uchar4iii:
	.zero		916


//--------------------- SYMBOLS --------------------------

	.type		.nv.reservedSmem.offset0,@object
	.size		.nv.reservedSmem.offset0,0x4
